//
// Generated by NVIDIA NVVM Compiler
//
// Compiler Build ID: CL-36424714
// Cuda compilation tools, release 13.0, V13.0.88
// Based on NVVM 20.0.0
//

.version 9.0
.target sm_100
.address_size 64

	// .globl	_Z5top_kPiiS_
.global .attribute(.managed) .align 4 .b8 source_array[4000000];
.global .attribute(.managed) .align 4 .b8 _1pass_results[312560];
.global .attribute(.managed) .align 4 .b8 final_results[80];
// _ZZ5top_kPiiS_E14temp_per_block has been demoted

.visible .entry _Z5top_kPiiS_(
	.param .u64 .ptr .align 1 _Z5top_kPiiS__param_0,
	.param .u32 _Z5top_kPiiS__param_1,
	.param .u64 .ptr .align 1 _Z5top_kPiiS__param_2
)
{
	.reg .pred 	%p<13>;
	.reg .b32 	%r<475>;
	.reg .b64 	%rd<18>;
	// demoted variable
	.shared .align 4 .b8 _ZZ5top_kPiiS_E14temp_per_block[20480];
	ld.param.u64 	%rd2, [_Z5top_kPiiS__param_0];
	ld.param.u32 	%r240, [_Z5top_kPiiS__param_1];
	mov.u32 	%r1, %tid.x;
	mov.u32 	%r2, %ctaid.x;
	mov.u32 	%r3, %ntid.x;
	mul.lo.s32 	%r4, %r2, %r3;
	add.s32 	%r331, %r4, %r1;
	setp.ge.s32 	%p1, %r331, %r240;
	mov.b32 	%r415, 0;
	mov.u32 	%r416, %r415;
	mov.u32 	%r417, %r415;
	mov.u32 	%r418, %r415;
	mov.u32 	%r419, %r415;
	mov.u32 	%r420, %r415;
	mov.u32 	%r421, %r415;
	mov.u32 	%r422, %r415;
	mov.u32 	%r423, %r415;
	mov.u32 	%r424, %r415;
	mov.u32 	%r425, %r415;
	mov.u32 	%r426, %r415;
	mov.u32 	%r427, %r415;
	mov.u32 	%r428, %r415;
	mov.u32 	%r429, %r415;
	mov.u32 	%r430, %r415;
	mov.u32 	%r431, %r415;
	mov.u32 	%r432, %r415;
	mov.u32 	%r433, %r415;
	mov.u32 	%r434, %r415;
	@%p1 bra 	$L__BB0_5;
	mov.u32 	%r243, %nctaid.x;
	mul.lo.s32 	%r6, %r243, %r3;
	cvta.to.global.u64 	%rd1, %rd2;
	mov.b32 	%r415, 0;
$L__BB0_2:
	mul.wide.s32 	%rd4, %r331, 4;
	add.s64 	%rd5, %rd1, %rd4;
	ld.global.u32 	%r28, [%rd5];
	setp.le.s32 	%p2, %r28, %r415;
	@%p2 bra 	$L__BB0_4;
	min.s32 	%r415, %r28, %r416;
	max.s32 	%r244, %r28, %r416;
	min.s32 	%r416, %r244, %r417;
	max.s32 	%r245, %r244, %r417;
	min.s32 	%r417, %r245, %r418;
	max.s32 	%r246, %r245, %r418;
	min.s32 	%r418, %r246, %r419;
	max.s32 	%r247, %r246, %r419;
	min.s32 	%r419, %r247, %r420;
	max.s32 	%r248, %r247, %r420;
	min.s32 	%r420, %r248, %r421;
	max.s32 	%r249, %r248, %r421;
	min.s32 	%r421, %r249, %r422;
	max.s32 	%r250, %r249, %r422;
	min.s32 	%r422, %r250, %r423;
	max.s32 	%r251, %r250, %r423;
	min.s32 	%r423, %r251, %r424;
	max.s32 	%r252, %r251, %r424;
	min.s32 	%r424, %r252, %r425;
	max.s32 	%r253, %r252, %r425;
	min.s32 	%r425, %r253, %r426;
	max.s32 	%r254, %r253, %r426;
	min.s32 	%r426, %r254, %r427;
	max.s32 	%r255, %r254, %r427;
	min.s32 	%r427, %r255, %r428;
	max.s32 	%r256, %r255, %r428;
	min.s32 	%r428, %r256, %r429;
	max.s32 	%r257, %r256, %r429;
	min.s32 	%r429, %r257, %r430;
	max.s32 	%r258, %r257, %r430;
	min.s32 	%r430, %r258, %r431;
	max.s32 	%r259, %r258, %r431;
	min.s32 	%r431, %r259, %r432;
	max.s32 	%r260, %r259, %r432;
	min.s32 	%r432, %r260, %r433;
	max.s32 	%r261, %r260, %r433;
	min.s32 	%r433, %r261, %r434;
	max.s32 	%r434, %r261, %r434;
$L__BB0_4:
	add.s32 	%r331, %r331, %r6;
	setp.lt.s32 	%p3, %r331, %r240;
	@%p3 bra 	$L__BB0_2;
$L__BB0_5:
	mov.u32 	%r263, _ZZ5top_kPiiS_E14temp_per_block;
	mad.lo.s32 	%r90, %r1, 80, %r263;
	st.shared.u32 	[%r90], %r434;
	st.shared.u32 	[%r90+4], %r433;
	st.shared.u32 	[%r90+8], %r432;
	st.shared.u32 	[%r90+12], %r431;
	st.shared.u32 	[%r90+16], %r430;
	st.shared.u32 	[%r90+20], %r429;
	st.shared.u32 	[%r90+24], %r428;
	st.shared.u32 	[%r90+28], %r427;
	st.shared.u32 	[%r90+32], %r426;
	st.shared.u32 	[%r90+36], %r425;
	st.shared.u32 	[%r90+40], %r424;
	st.shared.u32 	[%r90+44], %r423;
	st.shared.u32 	[%r90+48], %r422;
	st.shared.u32 	[%r90+52], %r421;
	st.shared.u32 	[%r90+56], %r420;
	st.shared.u32 	[%r90+60], %r419;
	st.shared.u32 	[%r90+64], %r418;
	st.shared.u32 	[%r90+68], %r417;
	st.shared.u32 	[%r90+72], %r416;
	st.shared.u32 	[%r90+76], %r415;
	bar.sync 	0;
	mov.b32 	%r392, 128;
$L__BB0_6:
	setp.ge.u32 	%p4, %r1, %r392;
	@%p4 bra 	$L__BB0_13;
	add.s32 	%r266, %r392, %r1;
	mad.lo.s32 	%r112, %r266, 80, %r263;
	mov.b32 	%r394, 4;
	mov.b32 	%r393, 0;
$L__BB0_8:
	add.s32 	%r268, %r112, %r393;
	ld.shared.u32 	%r135, [%r268];
	setp.le.s32 	%p5, %r135, %r415;
	@%p5 bra 	$L__BB0_10;
	min.s32 	%r415, %r135, %r416;
	max.s32 	%r269, %r135, %r416;
	min.s32 	%r416, %r269, %r417;
	max.s32 	%r270, %r269, %r417;
	min.s32 	%r417, %r270, %r418;
	max.s32 	%r271, %r270, %r418;
	min.s32 	%r418, %r271, %r419;
	max.s32 	%r272, %r271, %r419;
	min.s32 	%r419, %r272, %r420;
	max.s32 	%r273, %r272, %r420;
	min.s32 	%r420, %r273, %r421;
	max.s32 	%r274, %r273, %r421;
	min.s32 	%r421, %r274, %r422;
	max.s32 	%r275, %r274, %r422;
	min.s32 	%r422, %r275, %r423;
	max.s32 	%r276, %r275, %r423;
	min.s32 	%r423, %r276, %r424;
	max.s32 	%r277, %r276, %r424;
	min.s32 	%r424, %r277, %r425;
	max.s32 	%r278, %r277, %r425;
	min.s32 	%r425, %r278, %r426;
	max.s32 	%r279, %r278, %r426;
	min.s32 	%r426, %r279, %r427;
	max.s32 	%r280, %r279, %r427;
	min.s32 	%r427, %r280, %r428;
	max.s32 	%r281, %r280, %r428;
	min.s32 	%r428, %r281, %r429;
	max.s32 	%r282, %r281, %r429;
	min.s32 	%r429, %r282, %r430;
	max.s32 	%r283, %r282, %r430;
	min.s32 	%r430, %r283, %r431;
	max.s32 	%r284, %r283, %r431;
	min.s32 	%r431, %r284, %r432;
	max.s32 	%r285, %r284, %r432;
	min.s32 	%r432, %r285, %r433;
	max.s32 	%r286, %r285, %r433;
	min.s32 	%r433, %r286, %r434;
	max.s32 	%r434, %r286, %r434;
$L__BB0_10:
	add.s32 	%r287, %r112, %r394;
	ld.shared.u32 	%r176, [%r287];
	setp.le.s32 	%p6, %r176, %r415;
	@%p6 bra 	$L__BB0_12;
	min.s32 	%r415, %r176, %r416;
	max.s32 	%r288, %r176, %r416;
	min.s32 	%r416, %r288, %r417;
	max.s32 	%r289, %r288, %r417;
	min.s32 	%r417, %r289, %r418;
	max.s32 	%r290, %r289, %r418;
	min.s32 	%r418, %r290, %r419;
	max.s32 	%r291, %r290, %r419;
	min.s32 	%r419, %r291, %r420;
	max.s32 	%r292, %r291, %r420;
	min.s32 	%r420, %r292, %r421;
	max.s32 	%r293, %r292, %r421;
	min.s32 	%r421, %r293, %r422;
	max.s32 	%r294, %r293, %r422;
	min.s32 	%r422, %r294, %r423;
	max.s32 	%r295, %r294, %r423;
	min.s32 	%r423, %r295, %r424;
	max.s32 	%r296, %r295, %r424;
	min.s32 	%r424, %r296, %r425;
	max.s32 	%r297, %r296, %r425;
	min.s32 	%r425, %r297, %r426;
	max.s32 	%r298, %r297, %r426;
	min.s32 	%r426, %r298, %r427;
	max.s32 	%r299, %r298, %r427;
	min.s32 	%r427, %r299, %r428;
	max.s32 	%r300, %r299, %r428;
	min.s32 	%r428, %r300, %r429;
	max.s32 	%r301, %r300, %r429;
	min.s32 	%r429, %r301, %r430;
	max.s32 	%r302, %r301, %r430;
	min.s32 	%r430, %r302, %r431;
	max.s32 	%r303, %r302, %r431;
	min.s32 	%r431, %r303, %r432;
	max.s32 	%r304, %r303, %r432;
	min.s32 	%r432, %r304, %r433;
	max.s32 	%r305, %r304, %r433;
	min.s32 	%r433, %r305, %r434;
	max.s32 	%r434, %r305, %r434;
$L__BB0_12:
	add.s32 	%r394, %r394, 8;
	add.s32 	%r393, %r393, 8;
	setp.ne.s32 	%p7, %r394, 84;
	@%p7 bra 	$L__BB0_8;
$L__BB0_13:
	bar.sync 	0;
	@%p4 bra 	$L__BB0_15;
	st.shared.u32 	[%r90], %r434;
	st.shared.u32 	[%r90+4], %r433;
	st.shared.u32 	[%r90+8], %r432;
	st.shared.u32 	[%r90+12], %r431;
	st.shared.u32 	[%r90+16], %r430;
	st.shared.u32 	[%r90+20], %r429;
	st.shared.u32 	[%r90+24], %r428;
	st.shared.u32 	[%r90+28], %r427;
	st.shared.u32 	[%r90+32], %r426;
	st.shared.u32 	[%r90+36], %r425;
	st.shared.u32 	[%r90+40], %r424;
	st.shared.u32 	[%r90+44], %r423;
	st.shared.u32 	[%r90+48], %r422;
	st.shared.u32 	[%r90+52], %r421;
	st.shared.u32 	[%r90+56], %r420;
	st.shared.u32 	[%r90+60], %r419;
	st.shared.u32 	[%r90+64], %r418;
	st.shared.u32 	[%r90+68], %r417;
	st.shared.u32 	[%r90+72], %r416;
	st.shared.u32 	[%r90+76], %r415;
$L__BB0_15:
	bar.sync 	0;
	shr.u32 	%r239, %r392, 1;
	setp.gt.u32 	%p9, %r392, 1;
	mov.u32 	%r392, %r239;
	@%p9 bra 	$L__BB0_6;
	bar.sync 	0;
	setp.ne.s32 	%p10, %r1, 0;
	setp.ge.u32 	%p11, %r4, %r240;
	or.pred  	%p12, %p10, %p11;
	@%p12 bra 	$L__BB0_18;
	ld.param.u64 	%rd17, [_Z5top_kPiiS__param_2];
	cvta.to.global.u64 	%rd6, %rd17;
	mul.lo.s32 	%r306, %r2, 20;
	mul.wide.u32 	%rd7, %r306, 4;
	add.s64 	%rd8, %rd6, %rd7;
	st.global.u32 	[%rd8], %r434;
	st.global.u32 	[%rd8+4], %r433;
	st.global.u32 	[%rd8+8], %r432;
	st.global.u32 	[%rd8+12], %r431;
	add.s32 	%r307, %r306, 4;
	mul.wide.u32 	%rd9, %r307, 4;
	add.s64 	%rd10, %rd6, %rd9;
	st.global.u32 	[%rd10], %r430;
	st.global.u32 	[%rd10+4], %r429;
	st.global.u32 	[%rd10+8], %r428;
	st.global.u32 	[%rd10+12], %r427;
	add.s32 	%r308, %r306, 8;
	mul.wide.u32 	%rd11, %r308, 4;
	add.s64 	%rd12, %rd6, %rd11;
	st.global.u32 	[%rd12], %r426;
	st.global.u32 	[%rd12+4], %r425;
	st.global.u32 	[%rd12+8], %r424;
	st.global.u32 	[%rd12+12], %r423;
	add.s32 	%r309, %r306, 12;
	mul.wide.u32 	%rd13, %r309, 4;
	add.s64 	%rd14, %rd6, %rd13;
	st.global.u32 	[%rd14], %r422;
	st.global.u32 	[%rd14+4], %r421;
	st.global.u32 	[%rd14+8], %r420;
	st.global.u32 	[%rd14+12], %r419;
	add.s32 	%r310, %r306, 16;
	mul.wide.u32 	%rd15, %r310, 4;
	add.s64 	%rd16, %rd6, %rd15;
	st.global.u32 	[%rd16], %r418;
	st.global.u32 	[%rd16+4], %r417;
	st.global.u32 	[%rd16+8], %r416;
	st.global.u32 	[%rd16+12], %r415;
	bar.sync 	0;
$L__BB0_18:
	ret;

}


// ===== COMPILED SASS (sm_100) =====

	.target	sm_100

	.elftype	@"ET_EXEC"


//--------------------- .note.nv.tkinfo           --------------------------
	.section	.note.nv.tkinfo,"",@"SHT_NOTE"
	.sectionflags	@"SHF_NOTE_NV_TKINFO"
	.tkinfo
        /*0018*/ 	.word	0x00000002
        /*0030*/ 	.string	""
        /*0030*/ 	.string	"ptxas"
        /*0030*/ 	.string	"Cuda compilation tools, release 13.0, V13.0.88"
        /*0030*/ 	.string	"Build cuda_13.0.r13.0/compiler.36424714_0"
        /*0030*/ 	.string	"-arch sm_100 -m 64 "



//--------------------- .note.nv.cuinfo           --------------------------
	.section	.note.nv.cuinfo,"",@"SHT_NOTE"
	.sectionflags	@"SHF_NOTE_NV_CUINFO"
        /*0018*/ 	.short	0x0002
        /*001a*/ 	.short	0x0064
        /*001c*/ 	.short	0x0082
	.zero		2


//--------------------- .nv.info                  --------------------------
	.section	.nv.info,"",@"SHT_CUDA_INFO"
	.align	4


	//----- nvinfo : EIATTR_REGCOUNT
	.align		4
        /*0000*/ 	.byte	0x04, 0x2f
        /*0002*/ 	.short	(.L_4 - .L_3)
	.align		4
.L_3:
        /*0004*/ 	.word	index@(_Z5top_kPiiS_)
        /*0008*/ 	.word	0x00000020


	//----- nvinfo : EIATTR_FRAME_SIZE
	.align		4
.L_4:
        /*000c*/ 	.byte	0x04, 0x11
        /*000e*/ 	.short	(.L_6 - .L_5)
	.align		4
.L_5:
        /*0010*/ 	.word	index@(_Z5top_kPiiS_)
        /*0014*/ 	.word	0x00000000


	//----- nvinfo : EIATTR_MIN_STACK_SIZE
	.align		4
.L_6:
        /*0018*/ 	.byte	0x04, 0x12
        /*001a*/ 	.short	(.L_8 - .L_7)
	.align		4
.L_7:
        /*001c*/ 	.word	index@(_Z5top_kPiiS_)
        /*0020*/ 	.word	0x00000000
.L_8:


//--------------------- .nv.compat                --------------------------
	.section	.nv.compat,"",@"SHT_CUDA_COMPAT_INFO"
	.align	4
        /*0000*/ 	.byte	0x02, 0x09, 0x00, 0x00, 0x02, 0x02, 0x01, 0x00, 0x02, 0x05, 0x05, 0x00, 0x03, 0x07, 0x01, 0x01
        /*0010*/ 	.byte	0x02, 0x03, 0x00, 0x00, 0x02, 0x06, 0x01, 0x00, 0x04, 0x0b, 0x08, 0x00, 0x09, 0x00, 0x00, 0x00
        /*0020*/ 	.byte	0x00, 0x00, 0x00, 0x00


//--------------------- .nv.info._Z5top_kPiiS_    --------------------------
	.section	.nv.info._Z5top_kPiiS_,"",@"SHT_CUDA_INFO"
	.sectionflags	@""
	.align	4


	//----- nvinfo : EIATTR_CUDA_API_VERSION
	.align		4
        /*0000*/ 	.byte	0x04, 0x37
        /*0002*/ 	.short	(.L_10 - .L_9)
.L_9:
        /*0004*/ 	.word	0x00000082


	//----- nvinfo : EIATTR_KPARAM_INFO
	.align		4
.L_10:
        /*0008*/ 	.byte	0x04, 0x17
        /*000a*/ 	.short	(.L_12 - .L_11)
.L_11:
        /*000c*/ 	.word	0x00000000
        /*0010*/ 	.short	0x0002
        /*0012*/ 	.short	0x0010
        /*0014*/ 	.byte	0x00, 0xf5, 0x21, 0x00


	//----- nvinfo : EIATTR_KPARAM_INFO
	.align		4
.L_12:
        /*0018*/ 	.byte	0x04, 0x17
        /*001a*/ 	.short	(.L_14 - .L_13)
.L_13:
        /*001c*/ 	.word	0x00000000
        /*0020*/ 	.short	0x0001
        /*0022*/ 	.short	0x0008
        /*0024*/ 	.byte	0x00, 0xf0, 0x11, 0x00


	//----- nvinfo : EIATTR_KPARAM_INFO
	.align		4
.L_14:
        /*0028*/ 	.byte	0x04, 0x17
        /*002a*/ 	.short	(.L_16 - .L_15)
.L_15:
        /*002c*/ 	.word	0x00000000
        /*0030*/ 	.short	0x0000
        /*0032*/ 	.short	0x0000
        /*0034*/ 	.byte	0x00, 0xf5, 0x21, 0x00


	//----- nvinfo : EIATTR_SPARSE_MMA_MASK
	.align		4
.L_16:
        /*0038*/ 	.byte	0x03, 0x50
        /*003a*/ 	.short	0x0000


	//----- nvinfo : EIATTR_MAXREG_COUNT
	.align		4
        /*003c*/ 	.byte	0x03, 0x1b
        /*003e*/ 	.short	0x00ff


	//----- nvinfo : EIATTR_NUM_BARRIERS
	.align		4
        /*0040*/ 	.byte	0x02, 0x4c
        /*0042*/ 	.byte	0x01
	.zero		1


	//----- nvinfo : EIATTR_MERCURY_ISA_VERSION
	.align		4
        /*0044*/ 	.byte	0x03, 0x5f
        /*0046*/ 	.short	0x0101


	//----- nvinfo : EIATTR_VRC_CTA_INIT_COUNT
	.align		4
        /*0048*/ 	.byte	0x02, 0x4a
	.zero		1
	.zero		1


	//----- nvinfo : EIATTR_EXIT_INSTR_OFFSETS
	.align		4
        /*004c*/ 	.byte	0x04, 0x1c
        /*004e*/ 	.short	(.L_18 - .L_17)


	//   ....[0]....
.L_17:
        /*0050*/ 	.word	0x00000cb0


	//   ....[1]....
        /*0054*/ 	.word	0x00001140


	//----- nvinfo : EIATTR_CRS_STACK_SIZE
	.align		4
.L_18:
        /*0058*/ 	.byte	0x04, 0x1e
        /*005a*/ 	.short	(.L_20 - .L_19)
.L_19:
        /*005c*/ 	.word	0x00000000


	//----- nvinfo : EIATTR_CBANK_PARAM_SIZE
	.align		4
.L_20:
        /*0060*/ 	.byte	0x03, 0x19
        /*0062*/ 	.short	0x0018


	//----- nvinfo : EIATTR_PARAM_CBANK
	.align		4
        /*0064*/ 	.byte	0x04, 0x0a
        /*0066*/ 	.short	(.L_22 - .L_21)
	.align		4
.L_21:
        /*0068*/ 	.word	index@(.nv.constant0._Z5top_kPiiS_)
        /*006c*/ 	.short	0x0380
        /*006e*/ 	.short	0x0018


	//----- nvinfo : EIATTR_SW_WAR
	.align		4
.L_22:
        /*0070*/ 	.byte	0x04, 0x36
        /*0072*/ 	.short	(.L_24 - .L_23)
.L_23:
        /*0074*/ 	.word	0x00000008
.L_24:


//--------------------- .nv.callgraph             --------------------------
	.section	.nv.callgraph,"",@"SHT_CUDA_CALLGRAPH"
	.align	4
	.sectionentsize	8
	.align		4
        /*0000*/ 	.word	0x00000000
	.align		4
        /*0004*/ 	.word	0xffffffff
	.align		4
        /*0008*/ 	.word	0x00000000
	.align		4
        /*000c*/ 	.word	0xfffffffe
	.align		4
        /*0010*/ 	.word	0x00000000
	.align		4
        /*0014*/ 	.word	0xfffffffd
	.align		4
        /*0018*/ 	.word	0x00000000
	.align		4
        /*001c*/ 	.word	0xfffffffc


//--------------------- .nv.constant4             --------------------------
	.section	.nv.constant4,"a",@progbits
	.align	8
	.align		8
.nv.constant4:
        /*0000*/ 	.dword	source_array
	.align		8
        /*0008*/ 	.dword	_1pass_results
	.align		8
        /*0010*/ 	.dword	final_results


//--------------------- .text._Z5top_kPiiS_       --------------------------
	.section	.text._Z5top_kPiiS_,"ax",@progbits
	.align	128
        .global         _Z5top_kPiiS_
        .type           _Z5top_kPiiS_,@function
        .size           _Z5top_kPiiS_,(.L_x_14 - _Z5top_kPiiS_)
        .other          _Z5top_kPiiS_,@"STO_CUDA_ENTRY STV_DEFAULT"
_Z5top_kPiiS_:
.text._Z5top_kPiiS_:
[----:B------:R-:W-:Y:S01]  /*0000*/  LDC R1, c[0x0][0x37c] ;  /* 0x0000df00ff017b82 */ /* 0x000fe20000000800 */
[----:B------:R-:W0:Y:S07]  /*0010*/  S2R R0, SR_TID.X ;  /* 0x0000000000007919 */ /* 0x000e2e0000002100 */
[----:B------:R-:W1:Y:S01]  /*0020*/  S2UR UR11, SR_CTAID.X ;  /* 0x00000000000b79c3 */ /* 0x000e620000002500 */
[----:B------:R-:W1:Y:S01]  /*0030*/  LDCU UR4, c[0x0][0x360] ;  /* 0x00006c00ff0477ac */ /* 0x000e620008000800 */
[----:B------:R-:W-:Y:S01]  /*0040*/  BSSY.RECONVERGENT B0, `(.L_x_0) ;  /* 0x0000045000007945 */ /* 0x000fe20003800200 */
[----:B------:R-:W-:-:S02]  /*0050*/  CS2R R22, SRZ ;  /* 0x0000000000167805 */ /* 0x000fc4000001ff00 */
[----:B------:R-:W-:Y:S01]  /*0060*/  CS2R R20, SRZ ;  /* 0x0000000000147805 */ /* 0x000fe2000001ff00 */
[----:B------:R-:W2:Y:S01]  /*0070*/  LDCU UR5, c[0x0][0x388] ;  /* 0x00007100ff0577ac */ /* 0x000ea20008000800 */
[----:B------:R-:W-:Y:S02]  /*0080*/  CS2R R18, SRZ ;  /* 0x0000000000127805 */ /* 0x000fe4000001ff00 */
[----:B------:R-:W-:Y:S02]  /*0090*/  CS2R R16, SRZ ;  /* 0x0000000000107805 */ /* 0x000fe4000001ff00 */
[----:B------:R-:W-:Y:S01]  /*00a0*/  CS2R R14, SRZ ;  /* 0x00000000000e7805 */ /* 0x000fe2000001ff00 */
[----:B------:R-:W3:Y:S01]  /*00b0*/  LDCU.64 UR12, c[0x0][0x358] ;  /* 0x00006b00ff0c77ac */ /* 0x000ee20008000a00 */
[----:B------:R-:W-:Y:S02]  /*00c0*/  CS2R R12, SRZ ;  /* 0x00000000000c7805 */ /* 0x000fe4000001ff00 */
[----:B------:R-:W-:-:S02]  /*00d0*/  CS2R R10, SRZ ;  /* 0x00000000000a7805 */ /* 0x000fc4000001ff00 */
[----:B------:R-:W-:Y:S01]  /*00e0*/  CS2R R8, SRZ ;  /* 0x0000000000087805 */ /* 0x000fe2000001ff00 */
[----:B------:R-:W4:Y:S01]  /*00f0*/  LDCU UR6, c[0x0][0x388] ;  /* 0x00007100ff0677ac */ /* 0x000f220008000800 */
[----:B------:R-:W-:Y:S02]  /*0100*/  CS2R R6, SRZ ;  /* 0x0000000000067805 */ /* 0x000fe4000001ff00 */
[----:B------:R-:W-:Y:S01]  /*0110*/  CS2R R4, SRZ ;  /* 0x0000000000047805 */ /* 0x000fe2000001ff00 */
[----:B-1----:R-:W-:-:S06]  /*0120*/  UIMAD UR7, UR11, UR4, URZ ;  /* 0x000000040b0772a4 */ /* 0x002fcc000f8e02ff */
[----:B0-----:R-:W-:-:S05]  /*0130*/  VIADD R3, R0, UR7 ;  /* 0x0000000700037c36 */ /* 0x001fca0008000000 */
[----:B--2---:R-:W-:-:S13]  /*0140*/  ISETP.GE.AND P0, PT, R3, UR5, PT ;  /* 0x0000000503007c0c */ /* 0x004fda000bf06270 */
[----:B---34-:R-:W-:Y:S05]  /*0150*/  @P0 BRA `(.L_x_1) ;  /* 0x0000000000cc0947 */ /* 0x018fea0003800000 */
[----:B------:R-:W0:Y:S01]  /*0160*/  LDC R2, c[0x0][0x370] ;  /* 0x0000dc00ff027b82 */ /* 0x000e220000000800 */
[----:B------:R-:W-:Y:S02]  /*0170*/  IMAD.MOV.U32 R23, RZ, RZ, RZ ;  /* 0x000000ffff177224 */ /* 0x000fe400078e00ff */
[----:B0-----:R-:W-:-:S07]  /*0180*/  IMAD R2, R2, UR4, RZ ;  /* 0x0000000402027c24 */ /* 0x001fce000f8e02ff */
.L_x_4:
[----:B------:R-:W0:Y:S02]  /*0190*/  LDC.64 R24, c[0x0][0x380] ;  /* 0x0000e000ff187b82 */ /* 0x000e240000000a00 */
[----:B0-----:R-:W-:-:S05]  /*01a0*/  IMAD.WIDE R24, R3, 0x4, R24 ;  /* 0x0000000403187825 */ /* 0x001fca00078e0218 */
[----:B------:R-:W2:Y:S01]  /*01b0*/  LDG.E R27, desc[UR12][R24.64] ;  /* 0x0000000c181b7981 */ /* 0x000ea2000c1e1900 */
[----:B------:R-:W-:Y:S01]  /*01c0*/  IMAD.IADD R3, R2, 0x1, R3 ;  /* 0x0000000102037824 */ /* 0x000fe200078e0203 */
[----:B------:R-:W-:Y:S04]  /*01d0*/  BSSY.RECONVERGENT B1, `(.L_x_2) ;  /* 0x000002a000017945 */ /* 0x000fe80003800200 */
[----:B------:R-:W-:Y:S02]  /*01e0*/  ISETP.GE.AND P1, PT, R3, UR6, PT ;  /* 0x0000000603007c0c */ /* 0x000fe4000bf26270 */
[----:B--2---:R-:W-:-:S13]  /*01f0*/  ISETP.GT.AND P0, PT, R27, R23, PT ;  /* 0x000000171b00720c */ /* 0x004fda0003f04270 */
[----:B------:R-:W-:Y:S05]  /*0200*/  @!P0 BRA `(.L_x_3) ;  /* 0x0000000000988947 */ /* 0x000fea0003800000 */
[CC--:B------:R-:W-:Y:S02]  /*0210*/  VIMNMX R24, PT, PT, R22.reuse, R27.reuse, !PT ;  /* 0x0000001b16187248 */ /* 0x0c0fe40007fe0100 */
[----:B------:R-:W-:Y:S02]  /*0220*/  VIMNMX R23, PT, PT, R22, R27, PT ;  /* 0x0000001b16177248 */ /* 0x000fe40003fe0100 */
[CC--:B------:R-:W-:Y:S02]  /*0230*/  VIMNMX R25, PT, PT, R21.reuse, R24.reuse, !PT ;  /* 0x0000001815197248 */ /* 0x0c0fe40007fe0100 */
[----:B------:R-:W-:Y:S02]  /*0240*/  VIMNMX R22, PT, PT, R21, R24, PT ;  /* 0x0000001815167248 */ /* 0x000fe40003fe0100 */
[CC--:B------:R-:W-:Y:S02]  /*0250*/  VIMNMX R26, PT, PT, R20.reuse, R25.reuse, !PT ;  /* 0x00000019141a7248 */ /* 0x0c0fe40007fe0100 */
[----:B------:R-:W-:-:S02]  /*0260*/  VIMNMX R21, PT, PT, R20, R25, PT ;  /* 0x0000001914157248 */ /* 0x000fc40003fe0100 */
        /* <DEDUP_REMOVED lines=30> */
[CC--:B------:R-:W-:Y:S02]  /*0450*/  VIMNMX R5, PT, PT, R4.reuse, R25.reuse, PT ;  /* 0x0000001904057248 */ /* 0x0c0fe40003fe0100 */
[----:B------:R-:W-:-:S07]  /*0460*/  VIMNMX R4, PT, PT, R4, R25, !PT ;  /* 0x0000001904047248 */ /* 0x000fce0007fe0100 */
.L_x_3:
[----:B------:R-:W-:Y:S05]  /*0470*/  BSYNC.RECONVERGENT B1 ;  /* 0x0000000000017941 */ /* 0x000fea0003800200 */
.L_x_2:
[----:B------:R-:W-:Y:S05]  /*0480*/  @!P1 BRA `(.L_x_4) ;  /* 0xfffffffc00409947 */ /* 0x000fea000383ffff */
.L_x_1:
[----:B------:R-:W-:Y:S05]  /*0490*/  BSYNC.RECONVERGENT B0 ;  /* 0x0000000000007941 */ /* 0x000fea0003800200 */
.L_x_0:
[----:B------:R-:W0:Y:S01]  /*04a0*/  S2UR UR5, SR_CgaCtaId ;  /* 0x00000000000579c3 */ /* 0x000e220000008800 */
[----:B------:R-:W-:Y:S01]  /*04b0*/  UMOV UR4, 0x400 ;  /* 0x0000040000047882 */ /* 0x000fe20000000000 */
[----:B------:R-:W-:Y:S01]  /*04c0*/  IMAD.MOV.U32 R3, RZ, RZ, 0x50 ;  /* 0x00000050ff037424 */ /* 0x000fe200078e00ff */
[----:B0-----:R-:W-:-:S03]  /*04d0*/  ULEA UR4, UR5, UR4, 0x18 ;  /* 0x0000000405047291 */ /* 0x001fc6000f8ec0ff */
[----:B------:R-:W-:-:S03]  /*04e0*/  UMOV UR5, 0x80 ;  /* 0x0000008000057882 */ /* 0x000fc60000000000 */
[----:B------:R-:W-:-:S05]  /*04f0*/  IMAD R2, R0, R3, UR4 ;  /* 0x0000000400027e24 */ /* 0x000fca000f8e0203 */
[----:B------:R0:W-:Y:S04]  /*0500*/  STS.128 [R2], R4 ;  /* 0x0000000402007388 */ /* 0x0001e80000000c00 */
[----:B------:R0:W-:Y:S04]  /*0510*/  STS.128 [R2+0x10], R8 ;  /* 0x0000100802007388 */ /* 0x0001e80000000c00 */
[----:B------:R0:W-:Y:S04]  /*0520*/  STS.128 [R2+0x20], R12 ;  /* 0x0000200c02007388 */ /* 0x0001e80000000c00 */
[----:B------:R0:W-:Y:S04]  /*0530*/  STS.128 [R2+0x30], R16 ;  /* 0x0000301002007388 */ /* 0x0001e80000000c00 */
[----:B------:R0:W-:Y:S01]  /*0540*/  STS.128 [R2+0x40], R20 ;  /* 0x0000401402007388 */ /* 0x0001e20000000c00 */
[----:B------:R-:W-:Y:S06]  /*0550*/  BAR.SYNC.DEFER_BLOCKING 0x0 ;  /* 0x0000000000007b1d */ /* 0x000fec0000010000 */
.L_x_12:
[----:B------:R-:W-:Y:S01]  /*0560*/  ISETP.GE.U32.AND P0, PT, R0, UR5, PT ;  /* 0x0000000500007c0c */ /* 0x000fe2000bf06070 */
[----:B------:R-:W-:-:S12]  /*0570*/  BSSY.RECONVERGENT B0, `(.L_x_5) ;  /* 0x0000063000007945 */ /* 0x000fd80003800200 */
[----:B-1----:R-:W-:Y:S05]  /*0580*/  @P0 BRA `(.L_x_6) ;  /* 0x0000000400840947 */ /* 0x002fea0003800000 */
[----:B------:R-:W-:Y:S02]  /*0590*/  VIADD R24, R0, UR5 ;  /* 0x0000000500187c36 */ /* 0x000fe40008000000 */
[----:B------:R-:W-:Y:S02]  /*05a0*/  IMAD.MOV.U32 R3, RZ, RZ, 0x50 ;  /* 0x00000050ff037424 */ /* 0x000fe400078e00ff */
[----:B------:R-:W-:Y:S02]  /*05b0*/  IMAD.MOV.U32 R25, RZ, RZ, 0x4 ;  /* 0x00000004ff197424 */ /* 0x000fe400078e00ff */
[----:B------:R-:W-:Y:S02]  /*05c0*/  IMAD R24, R24, R3, UR4 ;  /* 0x0000000418187e24 */ /* 0x000fe4000f8e0203 */
[----:B------:R-:W-:-:S07]  /*05d0*/  IMAD.MOV.U32 R3, RZ, RZ, RZ ;  /* 0x000000ffff037224 */ /* 0x000fce00078e00ff */
.L_x_11:
[----:B------:R-:W-:Y:S01]  /*05e0*/  IMAD.IADD R26, R24, 0x1, R3 ;  /* 0x00000001181a7824 */ /* 0x000fe200078e0203 */
[----:B------:R-:W-:Y:S04]  /*05f0*/  BSSY.RECONVERGENT B1, `(.L_x_7) ;  /* 0x000002a000017945 */ /* 0x000fe80003800200 */
[----:B------:R-:W1:Y:S02]  /*0600*/  LDS R27, [R26] ;  /* 0x000000001a1b7984 */ /* 0x000e640000000800 */
[----:B-1----:R-:W-:-:S13]  /*0610*/  ISETP.GT.AND P1, PT, R27, R23, PT ;  /* 0x000000171b00720c */ /* 0x002fda0003f24270 */
[----:B------:R-:W-:Y:S05]  /*0620*/  @!P1 BRA `(.L_x_8) ;  /* 0x0000000000989947 */ /* 0x000fea0003800000 */
[CC--:B------:R-:W-:Y:S02]  /*0630*/  VIMNMX R26, PT, PT, R22.reuse, R27.reuse, !PT ;  /* 0x0000001b161a7248 */ /* 0x0c0fe40007fe0100 */
[----:B0-----:R-:W-:Y:S02]  /*0640*/  VIMNMX R23, PT, PT, R22, R27, PT ;  /* 0x0000001b16177248 */ /* 0x001fe40003fe0100 */
        /* <DEDUP_REMOVED lines=36> */
.L_x_8:
[----:B------:R-:W-:Y:S05]  /*0890*/  BSYNC.RECONVERGENT B1 ;  /* 0x0000000000017941 */ /* 0x000fea0003800200 */
.L_x_7:
        /* <DEDUP_REMOVED lines=43> */
.L_x_10:
[----:B------:R-:W-:Y:S05]  /*0b50*/  BSYNC.RECONVERGENT B1 ;  /* 0x0000000000017941 */ /* 0x000fea0003800200 */
.L_x_9:
[----:B------:R-:W-:Y:S02]  /*0b60*/  VIADD R25, R25, 0x8 ;  /* 0x0000000819197836 */ /* 0x000fe40000000000 */
[----:B------:R-:W-:-:S03]  /*0b70*/  VIADD R3, R3, 0x8 ;  /* 0x0000000803037836 */ /* 0x000fc60000000000 */
[----:B------:R-:W-:-:S13]  /*0b80*/  ISETP.NE.AND P1, PT, R25, 0x54, PT ;  /* 0x000000541900780c */ /* 0x000fda0003f25270 */
[----:B------:R-:W-:Y:S05]  /*0b90*/  @P1 BRA `(.L_x_11) ;  /* 0xfffffff800901947 */ /* 0x000fea000383ffff */
.L_x_6:
[----:B------:R-:W-:Y:S05]  /*0ba0*/  BSYNC.RECONVERGENT B0 ;  /* 0x0000000000007941 */ /* 0x000fea0003800200 */
.L_x_5:
[----:B------:R-:W-:Y:S01]  /*0bb0*/  BAR.SYNC.DEFER_BLOCKING 0x0 ;  /* 0x0000000000007b1d */ /* 0x000fe20000010000 */
[----:B------:R-:W-:Y:S02]  /*0bc0*/  UISETP.GT.U32.AND UP0, UPT, UR5, 0x1, UPT ;  /* 0x000000010500788c */ /* 0x000fe4000bf04070 */
[----:B------:R-:W-:-:S07]  /*0bd0*/  USHF.R.U32.HI UR6, URZ, 0x1, UR5 ;  /* 0x00000001ff067899 */ /* 0x000fce0008011605 */
[----:B------:R-:W-:Y:S01]  /*0be0*/  UMOV UR5, UR6 ;  /* 0x0000000600057c82 */ /* 0x000fe20008000000 */
[----:B------:R1:W-:Y:S04]  /*0bf0*/  @!P0 STS.128 [R2], R4 ;  /* 0x0000000402008388 */ /* 0x0003e80000000c00 */
[----:B------:R1:W-:Y:S04]  /*0c00*/  @!P0 STS.128 [R2+0x10], R8 ;  /* 0x0000100802008388 */ /* 0x0003e80000000c00 */
[----:B------:R1:W-:Y:S04]  /*0c10*/  @!P0 STS.128 [R2+0x20], R12 ;  /* 0x0000200c02008388 */ /* 0x0003e80000000c00 */
[----:B------:R1:W-:Y:S04]  /*0c20*/  @!P0 STS.128 [R2+0x30], R16 ;  /* 0x0000301002008388 */ /* 0x0003e80000000c00 */
[----:B------:R1:W-:Y:S01]  /*0c30*/  @!P0 STS.128 [R2+0x40], R20 ;  /* 0x0000401402008388 */ /* 0x0003e20000000c00 */
[----:B------:R-:W-:Y:S06]  /*0c40*/  BAR.SYNC.DEFER_BLOCKING 0x0 ;  /* 0x0000000000007b1d */ /* 0x000fec0000010000 */
[----:B------:R-:W-:Y:S05]  /*0c50*/  BRA.U UP0, `(.L_x_12) ;  /* 0xfffffff900407547 */ /* 0x000fea000b83ffff */
[----:B------:R-:W2:Y:S02]  /*0c60*/  LDCU UR6, c[0x0][0x388] ;  /* 0x00007100ff0677ac */ /* 0x000ea40008000800 */
[----:B--2---:R-:W-:Y:S01]  /*0c70*/  UISETP.GE.U32.AND UP0, UPT, UR7, UR6, UPT ;  /* 0x000000060700728c */ /* 0x004fe2000bf06070 */
[----:B------:R-:W-:Y:S05]  /*0c80*/  BAR.SYNC.DEFER_BLOCKING 0x0 ;  /* 0x0000000000007b1d */ /* 0x000fea0000010000 */
[----:B------:R-:W-:-:S04]  /*0c90*/  PLOP3.LUT P0, PT, PT, PT, UP0, 0x80, 0x8 ;  /* 0x000000000008781c */ /* 0x000fc80003f0f008 */
[----:B------:R-:W-:-:S13]  /*0ca0*/  ISETP.NE.OR P0, PT, R0, RZ, P0 ;  /* 0x000000ff0000720c */ /* 0x000fda0000705670 */
[----:B------:R-:W-:Y:S05]  /*0cb0*/  @P0 EXIT ;  /* 0x000000000000094d */ /* 0x000fea0003800000 */
[----:B------:R-:W2:Y:S01]  /*0cc0*/  LDCU.64 UR8, c[0x0][0x390] ;  /* 0x00007200ff0877ac */ /* 0x000ea20008000a00 */
[----:B------:R-:W-:-:S04]  /*0cd0*/  UIMAD UR10, UR11, 0x14, URZ ;  /* 0x000000140b0a78a4 */ /* 0x000fc8000f8e02ff */
[----:B------:R-:W-:Y:S02]  /*0ce0*/  UIADD3 UR4, UPT, UPT, UR10, 0x4, URZ ;  /* 0x000000040a047890 */ /* 0x000fe4000fffe0ff */
[----:B--2---:R-:W-:Y:S02]  /*0cf0*/  UIMAD.WIDE.U32 UR6, UR10, 0x4, UR8 ;  /* 0x000000040a0678a5 */ /* 0x004fe4000f8e0008 */
[----:B------:R-:W-:-:S04]  /*0d00*/  UIMAD.WIDE.U32 UR4, UR4, 0x4, UR8 ;  /* 0x00000004040478a5 */ /* 0x000fc8000f8e0008 */
[----:B------:R-:W-:Y:S02]  /*0d10*/  IMAD.U32 R28, RZ, RZ, UR6 ;  /* 0x00000006ff1c7e24 */ /* 0x000fe4000f8e00ff */
[----:B------:R-:W-:Y:S02]  /*0d20*/  IMAD.U32 R29, RZ, RZ, UR7 ;  /* 0x00000007ff1d7e24 */ /* 0x000fe4000f8e00ff */
[----:B01----:R-:W-:Y:S02]  /*0d30*/  IMAD.U32 R2, RZ, RZ, UR6 ;  /* 0x00000006ff027e24 */ /* 0x003fe4000f8e00ff */
[----:B------:R-:W-:Y:S01]  /*0d40*/  IMAD.U32 R3, RZ, RZ, UR7 ;  /* 0x00000007ff037e24 */ /* 0x000fe2000f8e00ff */
[----:B------:R0:W-:Y:S01]  /*0d50*/  STG.E desc[UR12][R28.64], R4 ;  /* 0x000000041c007986 */ /* 0x0001e2000c10190c */
[----:B------:R-:W-:Y:S02]  /*0d60*/  IMAD.U32 R24, RZ, RZ, UR6 ;  /* 0x00000006ff187e24 */ /* 0x000fe4000f8e00ff */
[----:B------:R-:W-:Y:S01]  /*0d70*/  IMAD.U32 R25, RZ, RZ, UR7 ;  /* 0x00000007ff197e24 */ /* 0x000fe2000f8e00ff */
[----:B------:R1:W-:Y:S01]  /*0d80*/  STG.E desc[UR12][R2.64+0x4], R5 ;  /* 0x0000040502007986 */ /* 0x0003e2000c10190c */
[----:B------:R-:W-:Y:S01]  /*0d90*/  IMAD.U32 R26, RZ, RZ, UR6 ;  /* 0x00000006ff1a7e24 */ /* 0x000fe2000f8e00ff */
[----:B------:R-:W-:Y:S01]  /*0da0*/  UIADD3 UR6, UPT, UPT, UR10, 0x8, URZ ;  /* 0x000000080a067890 */ /* 0x000fe2000fffe0ff */
[----:B------:R-:W-:Y:S01]  /*0db0*/  IMAD.U32 R27, RZ, RZ, UR7 ;  /* 0x00000007ff1b7e24 */ /* 0x000fe2000f8e00ff */
[----:B------:R2:W-:Y:S02]  /*0dc0*/  STG.E desc[UR12][R24.64+0x8], R6 ;  /* 0x0000080618007986 */ /* 0x0005e4000c10190c */
[----:B------:R-:W-:-:S02]  /*0dd0*/  UIMAD.WIDE.U32 UR6, UR6, 0x4, UR8 ;  /* 0x00000004060678a5 */ /* 0x000fc4000f8e0008 */
[----:B------:R3:W-:Y:S01]  /*0de0*/  STG.E desc[UR12][R26.64+0xc], R7 ;  /* 0x00000c071a007986 */ /* 0x0007e2000c10190c */
[----:B0-----:R-:W-:Y:S02]  /*0df0*/  IMAD.U32 R4, RZ, RZ, UR4 ;  /* 0x00000004ff047e24 */ /* 0x001fe4000f8e00ff */
[----:B-1----:R-:W-:Y:S02]  /*0e00*/  IMAD.U32 R2, RZ, RZ, UR4 ;  /* 0x00000004ff027e24 */ /* 0x002fe4000f8e00ff */
[----:B------:R-:W-:Y:S02]  /*0e10*/  IMAD.U32 R3, RZ, RZ, UR5 ;  /* 0x00000005ff037e24 */ /* 0x000fe4000f8e00ff */
[----:B--2---:R-:W-:Y:S02]  /*0e20*/  IMAD.U32 R24, RZ, RZ, UR4 ;  /* 0x00000004ff187e24 */ /* 0x004fe4000f8e00ff */
[----:B------:R-:W-:Y:S01]  /*0e30*/  IMAD.U32 R25, RZ, RZ, UR5 ;  /* 0x00000005ff197e24 */ /* 0x000fe2000f8e00ff */
[----:B------:R0:W-:Y:S01]  /*0e40*/  STG.E desc[UR12][R2.64], R8 ;  /* 0x0000000802007986 */ /* 0x0001e2000c10190c */
[----:B---3--:R-:W-:Y:S01]  /*0e50*/  IMAD.U32 R26, RZ, RZ, UR4 ;  /* 0x00000004ff1a7e24 */ /* 0x008fe2000f8e00ff */
[----:B------:R-:W-:Y:S01]  /*0e60*/  UIADD3 UR4, UPT, UPT, UR10, 0xc, URZ ;  /* 0x0000000c0a047890 */ /* 0x000fe2000fffe0ff */
[----:B------:R-:W-:Y:S01]  /*0e70*/  IMAD.U32 R27, RZ, RZ, UR5 ;  /* 0x00000005ff1b7e24 */ /* 0x000fe2000f8e00ff */
[----:B------:R-:W-:Y:S01]  /*0e80*/  UIADD3 UR10, UPT, UPT, UR10, 0x10, URZ ;  /* 0x000000100a0a7890 */ /* 0x000fe2000fffe0ff */
[----:B------:R-:W-:Y:S01]  /*0e90*/  IMAD.U32 R5, RZ, RZ, UR5 ;  /* 0x00000005ff057e24 */ /* 0x000fe2000f8e00ff */
[----:B------:R-:W-:Y:S01]  /*0ea0*/  UIMAD.WIDE.U32 UR4, UR4, 0x4, UR8 ;  /* 0x00000004040478a5 */ /* 0x000fe2000f8e0008 */
[----:B------:R1:W-:Y:S01]  /*0eb0*/  STG.E desc[UR12][R24.64+0x4], R9 ;  /* 0x0000040918007986 */ /* 0x0003e2000c10190c */
[----:B------:R-:W-:-:S02]  /*0ec0*/  IMAD.U32 R28, RZ, RZ, UR6 ;  /* 0x00000006ff1c7e24 */ /* 0x000fc4000f8e00ff */
[----:B------:R-:W-:Y:S01]  /*0ed0*/  IMAD.U32 R29, RZ, RZ, UR7 ;  /* 0x00000007ff1d7e24 */ /* 0x000fe2000f8e00ff */
[----:B------:R2:W-:Y:S01]  /*0ee0*/  STG.E desc[UR12][R26.64+0x8], R10 ;  /* 0x0000080a1a007986 */ /* 0x0005e2000c10190c */
[----:B0-----:R-:W-:Y:S02]  /*0ef0*/  IMAD.U32 R2, RZ, RZ, UR6 ;  /* 0x00000006ff027e24 */ /* 0x001fe4000f8e00ff */
[----:B------:R-:W-:Y:S01]  /*0f00*/  IMAD.U32 R3, RZ, RZ, UR7 ;  /* 0x00000007ff037e24 */ /* 0x000fe2000f8e00ff */
[----:B------:R0:W-:Y:S01]  /*0f10*/  STG.E desc[UR12][R4.64+0xc], R11 ;  /* 0x00000c0b04007986 */ /* 0x0001e2000c10190c */
[----:B------:R-:W-:Y:S02]  /*0f20*/  IMAD.U32 R6, RZ, RZ, UR6 ;  /* 0x00000006ff067e24 */ /* 0x000fe4000f8e00ff */
[----:B------:R-:W-:Y:S01]  /*0f30*/  IMAD.U32 R7, RZ, RZ, UR7 ;  /* 0x00000007ff077e24 */ /* 0x000fe2000f8e00ff */
[----:B------:R-:W-:Y:S01]  /*0f40*/  STG.E desc[UR12][R28.64], R12 ;  /* 0x0000000c1c007986 */ /* 0x000fe2000c10190c */
[----:B------:R-:W-:-:S02]  /*0f50*/  IMAD.U32 R8, RZ, RZ, UR6 ;  /* 0x00000006ff087e24 */ /* 0x000fc4000f8e00ff */
[----:B-1----:R-:W-:Y:S01]  /*0f60*/  IMAD.U32 R9, RZ, RZ, UR7 ;  /* 0x00000007ff097e24 */ /* 0x002fe2000f8e00ff */
[----:B------:R-:W-:Y:S01]  /*0f70*/  UIMAD.WIDE.U32 UR6, UR10, 0x4, UR8 ;  /* 0x000000040a0678a5 */ /* 0x000fe2000f8e0008 */
[----:B------:R-:W-:Y:S01]  /*0f80*/  IMAD.U32 R24, RZ, RZ, UR4 ;  /* 0x00000004ff187e24 */ /* 0x000fe2000f8e00ff */
[----:B------:R1:W-:Y:S01]  /*0f90*/  STG.E desc[UR12][R2.64+0x4], R13 ;  /* 0x0000040d02007986 */ /* 0x0003e2000c10190c */
[----:B------:R-:W-:Y:S02]  /*0fa0*/  IMAD.U32 R25, RZ, RZ, UR5 ;  /* 0x00000005ff197e24 */ /* 0x000fe4000f8e00ff */
[----:B--2---:R-:W-:Y:S01]  /*0fb0*/  IMAD.U32 R26, RZ, RZ, UR4 ;  /* 0x00000004ff1a7e24 */ /* 0x004fe2000f8e00ff */
[----:B------:R2:W-:Y:S01]  /*0fc0*/  STG.E desc[UR12][R6.64+0x8], R14 ;  /* 0x0000080e06007986 */ /* 0x0005e2000c10190c */
[----:B------:R-:W-:Y:S02]  /*0fd0*/  IMAD.U32 R27, RZ, RZ, UR5 ;  /* 0x00000005ff1b7e24 */ /* 0x000fe4000f8e00ff */
[----:B0-----:R-:W-:Y:S01]  /*0fe0*/  IMAD.U32 R4, RZ, RZ, UR4 ;  /* 0x00000004ff047e24 */ /* 0x001fe2000f8e00ff */
[----:B------:R-:W-:Y:S01]  /*0ff0*/  STG.E desc[UR12][R8.64+0xc], R15 ;  /* 0x00000c0f08007986 */ /* 0x000fe2000c10190c */
[----:B------:R-:W-:-:S02]  /*1000*/  IMAD.U32 R5, RZ, RZ, UR5 ;  /* 0x00000005ff057e24 */ /* 0x000fc4000f8e00ff */
[----:B------:R-:W-:Y:S01]  /*1010*/  IMAD.U32 R10, RZ, RZ, UR6 ;  /* 0x00000006ff0a7e24 */ /* 0x000fe2000f8e00ff */
[----:B------:R-:W-:Y:S01]  /*1020*/  STG.E desc[UR12][R24.64], R16 ;  /* 0x0000001018007986 */ /* 0x000fe2000c10190c */
[----:B-1----:R-:W-:Y:S02]  /*1030*/  IMAD.U32 R2, RZ, RZ, UR4 ;  /* 0x00000004ff027e24 */ /* 0x002fe4000f8e00ff */
[----:B------:R-:W-:Y:S01]  /*1040*/  IMAD.U32 R3, RZ, RZ, UR5 ;  /* 0x00000005ff037e24 */ /* 0x000fe2000f8e00ff */
[----:B------:R-:W-:Y:S01]  /*1050*/  STG.E desc[UR12][R26.64+0x4], R17 ;  /* 0x000004111a007986 */ /* 0x000fe2000c10190c */
[----:B------:R-:W-:Y:S02]  /*1060*/  IMAD.U32 R11, RZ, RZ, UR7 ;  /* 0x00000007ff0b7e24 */ /* 0x000fe4000f8e00ff */
[----:B--2---:R-:W-:Y:S01]  /*1070*/  IMAD.U32 R6, RZ, RZ, UR6 ;  /* 0x00000006ff067e24 */ /* 0x004fe2000f8e00ff */
[----:B------:R-:W-:Y:S01]  /*1080*/  STG.E desc[UR12][R4.64+0x8], R18 ;  /* 0x0000081204007986 */ /* 0x000fe2000c10190c */
[----:B------:R-:W-:-:S02]  /*1090*/  IMAD.U32 R7, RZ, RZ, UR7 ;  /* 0x00000007ff077e24 */ /* 0x000fc4000f8e00ff */
[----:B------:R-:W-:Y:S01]  /*10a0*/  IMAD.U32 R12, RZ, RZ, UR6 ;  /* 0x00000006ff0c7e24 */ /* 0x000fe2000f8e00ff */
[----:B------:R-:W-:Y:S01]  /*10b0*/  STG.E desc[UR12][R2.64+0xc], R19 ;  /* 0x00000c1302007986 */ /* 0x000fe2000c10190c */
[----:B------:R-:W-:Y:S02]  /*10c0*/  IMAD.U32 R13, RZ, RZ, UR7 ;  /* 0x00000007ff0d7e24 */ /* 0x000fe4000f8e00ff */
[----:B------:R-:W-:Y:S01]  /*10d0*/  IMAD.U32 R28, RZ, RZ, UR6 ;  /* 0x00000006ff1c7e24 */ /* 0x000fe2000f8e00ff */
[----:B------:R-:W-:Y:S01]  /*10e0*/  STG.E desc[UR12][R10.64], R20 ;  /* 0x000000140a007986 */ /* 0x000fe2000c10190c */
[----:B------:R-:W-:-:S03]  /*10f0*/  IMAD.U32 R29, RZ, RZ, UR7 ;  /* 0x00000007ff1d7e24 */ /* 0x000fc6000f8e00ff */
[----:B------:R-:W-:Y:S04]  /*1100*/  STG.E desc[UR12][R6.64+0x4], R21 ;  /* 0x0000041506007986 */ /* 0x000fe8000c10190c */
[----:B------:R-:W-:Y:S04]  /*1110*/  STG.E desc[UR12][R12.64+0x8], R22 ;  /* 0x000008160c007986 */ /* 0x000fe8000c10190c */
[----:B------:R-:W-:Y:S01]  /*1120*/  STG.E desc[UR12][R28.64+0xc], R23 ;  /* 0x00000c171c007986 */ /* 0x000fe2000c10190c */
[----:B------:R-:W-:Y:S06]  /*1130*/  BAR.SYNC.DEFER_BLOCKING 0x0 ;  /* 0x0000000000007b1d */ /* 0x000fec0000010000 */
[----:B------:R-:W-:Y:S05]  /*1140*/  EXIT ;  /* 0x000000000000794d */ /* 0x000fea0003800000 */
.L_x_13:
[----:B------:R-:W-:-:S00]  /*1150*/  BRA `(.L_x_13) ;  /* 0xfffffffc00fc7947 */ /* 0x000fc0000383ffff */
[----:B------:R-:W-:-:S00]  /*1160*/  NOP ;  /* 0x0000000000007918 */ /* 0x000fc00000000000 */
        /* <DEDUP_REMOVED lines=9> */
.L_x_14:


//--------------------- .nv.shared._Z5top_kPiiS_  --------------------------
	.section	.nv.shared._Z5top_kPiiS_,"aw",@nobits
	.sectionflags	@""
	.align	4
.nv.shared._Z5top_kPiiS_:
	.zero		21504


//--------------------- .nv.shared.reserved.0     --------------------------
	.section	.nv.shared.reserved.0,"aw",@nobits
	.weak		__nv_reservedSMEM_offset_0_alias
	.size		__nv_reservedSMEM_offset_0_alias, 0, 64
	.other		__nv_reservedSMEM_offset_0_alias,@"STO_CUDA_RESERVED_SHARED STV_DEFAULT"
__nv_reservedSMEM_offset_0_alias:
	.zero		0
	.zero		64


//--------------------- .nv.global                --------------------------
	.section	.nv.global,"aw",@nobits
	.align	4
.nv.global:
	.type		final_results,@object
	.size		final_results,(_1pass_results - final_results)
	.other		final_results,@"STV_DEFAULT STO_CUDA_MANAGED"
final_results:
	.zero		80
	.type		_1pass_results,@object
	.size		_1pass_results,(source_array - _1pass_results)
	.other		_1pass_results,@"STV_DEFAULT STO_CUDA_MANAGED"
_1pass_results:
	.zero		312560
	.type		source_array,@object
	.size		source_array,(.L_0 - source_array)
	.other		source_array,@"STV_DEFAULT STO_CUDA_MANAGED"
source_array:
	.zero		4000000
.L_0:


//--------------------- .nv.constant0._Z5top_kPiiS_ --------------------------
	.section	.nv.constant0._Z5top_kPiiS_,"a",@progbits
	.sectionflags	@""
	.align	4
.nv.constant0._Z5top_kPiiS_:
	.zero		920


//--------------------- SYMBOLS --------------------------

	.type		.nv.reservedSmem.offset0,@object
	.size		.nv.reservedSmem.offset0,0x4
	.type		.nv.reservedSmem.cap,@object
	.size		.nv.reservedSmem.cap,0x4
